//
// Generated by NVIDIA NVVM Compiler
//
// Compiler Build ID: CL-36424714
// Cuda compilation tools, release 13.0, V13.0.88
// Based on NVVM 20.0.0
//

.version 9.0
.target sm_100
.address_size 64

	// .globl	_Z22thermalDiffusionKernelPfS_S_S_S_S_S_
.extern .shared .align 16 .b8 shared_memory[];

.visible .entry _Z22thermalDiffusionKernelPfS_S_S_S_S_S_(
	.param .u64 .ptr .align 1 _Z22thermalDiffusionKernelPfS_S_S_S_S_S__param_0,
	.param .u64 .ptr .align 1 _Z22thermalDiffusionKernelPfS_S_S_S_S_S__param_1,
	.param .u64 .ptr .align 1 _Z22thermalDiffusionKernelPfS_S_S_S_S_S__param_2,
	.param .u64 .ptr .align 1 _Z22thermalDiffusionKernelPfS_S_S_S_S_S__param_3,
	.param .u64 .ptr .align 1 _Z22thermalDiffusionKernelPfS_S_S_S_S_S__param_4,
	.param .u64 .ptr .align 1 _Z22thermalDiffusionKernelPfS_S_S_S_S_S__param_5,
	.param .u64 .ptr .align 1 _Z22thermalDiffusionKernelPfS_S_S_S_S_S__param_6
)
{
	.reg .pred 	%p<21>;
	.reg .b32 	%r<32>;
	.reg .b32 	%f<42>;
	.reg .b64 	%rd<41>;

	ld.param.u64 	%rd9, [_Z22thermalDiffusionKernelPfS_S_S_S_S_S__param_0];
	ld.param.u64 	%rd3, [_Z22thermalDiffusionKernelPfS_S_S_S_S_S__param_1];
	ld.param.u64 	%rd4, [_Z22thermalDiffusionKernelPfS_S_S_S_S_S__param_2];
	ld.param.u64 	%rd5, [_Z22thermalDiffusionKernelPfS_S_S_S_S_S__param_3];
	ld.param.u64 	%rd6, [_Z22thermalDiffusionKernelPfS_S_S_S_S_S__param_4];
	ld.param.u64 	%rd8, [_Z22thermalDiffusionKernelPfS_S_S_S_S_S__param_6];
	cvta.to.global.u64 	%rd1, %rd9;
	mov.u32 	%r1, %ntid.x;
	mov.u32 	%r2, %nctaid.x;
	mul.lo.s32 	%r3, %r1, %r2;
	mov.u32 	%r4, %ntid.y;
	mov.u32 	%r18, %nctaid.y;
	mul.lo.s32 	%r5, %r4, %r18;
	mov.u32 	%r6, %ctaid.x;
	mov.u32 	%r19, %tid.x;
	mad.lo.s32 	%r7, %r1, %r6, %r19;
	mov.u32 	%r8, %ctaid.y;
	mov.u32 	%r20, %tid.y;
	mad.lo.s32 	%r9, %r4, %r8, %r20;
	mad.lo.s32 	%r10, %r20, %r1, %r19;
	mul.lo.s32 	%r11, %r9, %r3;
	add.s32 	%r12, %r11, %r7;
	mul.wide.s32 	%rd10, %r12, 4;
	add.s64 	%rd2, %rd1, %rd10;
	ld.global.f32 	%f1, [%rd2];
	setp.ne.s32 	%p2, %r7, 0;
	mov.f32 	%f37, 0f00000000;
	mov.f32 	%f38, 0f00000000;
	@%p2 bra 	$L__BB0_3;
	setp.eq.s64 	%p9, %rd3, 0;
	mov.pred 	%p20, 0;
	@%p9 bra 	$L__BB0_7;
	cvt.s64.s32 	%rd14, %r11;
	cvt.s64.s32 	%rd15, %r3;
	add.s64 	%rd16, %rd15, %rd14;
	cvta.to.global.u64 	%rd17, %rd3;
	shl.b64 	%rd18, %rd16, 2;
	add.s64 	%rd19, %rd17, %rd18;
	ld.global.f32 	%f37, [%rd19+-4];
	ld.global.f32 	%f38, [%rd2+4];
	mov.pred 	%p20, -1;
	bra.uni 	$L__BB0_7;
$L__BB0_3:
	add.s32 	%r21, %r3, -1;
	setp.ne.s32 	%p3, %r7, %r21;
	@%p3 bra 	$L__BB0_6;
	setp.eq.s64 	%p6, %rd4, 0;
	mov.pred 	%p20, 0;
	@%p6 bra 	$L__BB0_7;
	ld.global.f32 	%f37, [%rd2+-4];
	cvta.to.global.u64 	%rd11, %rd4;
	mul.wide.s32 	%rd12, %r11, 4;
	add.s64 	%rd13, %rd11, %rd12;
	ld.global.f32 	%f38, [%rd13];
	mov.pred 	%p20, -1;
	bra.uni 	$L__BB0_7;
$L__BB0_6:
	ld.global.f32 	%f37, [%rd2+-4];
	ld.global.f32 	%f38, [%rd2+4];
	mov.pred 	%p20, -1;
$L__BB0_7:
	setp.ne.s32 	%p11, %r9, 0;
	mov.f32 	%f41, 0f00000000;
	@%p11 bra 	$L__BB0_10;
	setp.eq.s64 	%p14, %rd5, 0;
	@%p14 bra 	$L__BB0_16;
	add.s32 	%r25, %r5, -1;
	mad.lo.s32 	%r26, %r25, %r3, %r7;
	cvta.to.global.u64 	%rd29, %rd5;
	mul.wide.s32 	%rd30, %r26, 4;
	add.s64 	%rd31, %rd29, %rd30;
	ld.global.f32 	%f40, [%rd31];
	mul.wide.s32 	%rd32, %r3, 4;
	add.s64 	%rd33, %rd2, %rd32;
	ld.global.f32 	%f39, [%rd33];
	bra.uni 	$L__BB0_14;
$L__BB0_10:
	add.s32 	%r22, %r5, -1;
	setp.ne.s32 	%p12, %r9, %r22;
	@%p12 bra 	$L__BB0_13;
	setp.eq.s64 	%p13, %rd6, 0;
	@%p13 bra 	$L__BB0_16;
	sub.s32 	%r24, %r12, %r3;
	mul.wide.s32 	%rd24, %r24, 4;
	add.s64 	%rd25, %rd1, %rd24;
	ld.global.f32 	%f40, [%rd25];
	cvta.to.global.u64 	%rd26, %rd6;
	mul.wide.s32 	%rd27, %r7, 4;
	add.s64 	%rd28, %rd26, %rd27;
	ld.global.f32 	%f39, [%rd28];
	bra.uni 	$L__BB0_14;
$L__BB0_13:
	sub.s32 	%r23, %r12, %r3;
	mul.wide.s32 	%rd20, %r23, 4;
	add.s64 	%rd21, %rd1, %rd20;
	ld.global.f32 	%f40, [%rd21];
	mul.wide.s32 	%rd22, %r3, 4;
	add.s64 	%rd23, %rd2, %rd22;
	ld.global.f32 	%f39, [%rd23];
$L__BB0_14:
	not.pred 	%p15, %p20;
	@%p15 bra 	$L__BB0_16;
	ld.param.u64 	%rd40, [_Z22thermalDiffusionKernelPfS_S_S_S_S_S__param_5];
	add.f32 	%f25, %f37, %f40;
	add.f32 	%f26, %f38, %f25;
	add.f32 	%f27, %f39, %f26;
	mul.f32 	%f28, %f27, 0f3E800000;
	cvta.to.global.u64 	%rd34, %rd40;
	add.s64 	%rd36, %rd34, %rd10;
	st.global.f32 	[%rd36], %f28;
	sub.f32 	%f41, %f28, %f1;
$L__BB0_16:
	mul.f32 	%f29, %f41, %f41;
	shl.b32 	%r27, %r10, 2;
	mov.u32 	%r28, shared_memory;
	add.s32 	%r13, %r28, %r27;
	st.shared.f32 	[%r13], %f29;
	bar.sync 	0;
	mul.lo.s32 	%r31, %r1, %r4;
	setp.lt.u32 	%p16, %r31, 2;
	@%p16 bra 	$L__BB0_20;
$L__BB0_17:
	shr.u32 	%r16, %r31, 1;
	setp.ge.u32 	%p17, %r10, %r16;
	@%p17 bra 	$L__BB0_19;
	shl.b32 	%r29, %r16, 2;
	add.s32 	%r30, %r13, %r29;
	ld.shared.f32 	%f30, [%r30];
	ld.shared.f32 	%f31, [%r13];
	add.f32 	%f32, %f30, %f31;
	st.shared.f32 	[%r13], %f32;
$L__BB0_19:
	bar.sync 	0;
	setp.gt.u32 	%p18, %r31, 3;
	mov.u32 	%r31, %r16;
	@%p18 bra 	$L__BB0_17;
$L__BB0_20:
	mad.lo.s32 	%r17, %r2, %r8, %r6;
	setp.ne.s32 	%p19, %r10, 0;
	@%p19 bra 	$L__BB0_22;
	ld.shared.f32 	%f33, [shared_memory];
	cvta.to.global.u64 	%rd37, %rd8;
	mul.wide.s32 	%rd38, %r17, 4;
	add.s64 	%rd39, %rd37, %rd38;
	st.global.f32 	[%rd39], %f33;
$L__BB0_22:
	ret;

}


// ===== COMPILED SASS (sm_100) =====

	.target	sm_100

	.elftype	@"ET_EXEC"


//--------------------- .note.nv.tkinfo           --------------------------
	.section	.note.nv.tkinfo,"",@"SHT_NOTE"
	.sectionflags	@"SHF_NOTE_NV_TKINFO"
	.tkinfo
        /*0018*/ 	.word	0x00000002
        /*0030*/ 	.string	""
        /*0030*/ 	.string	"ptxas"
        /*0030*/ 	.string	"Cuda compilation tools, release 13.0, V13.0.88"
        /*0030*/ 	.string	"Build cuda_13.0.r13.0/compiler.36424714_0"
        /*0030*/ 	.string	"-arch sm_100 -m 64 "



//--------------------- .note.nv.cuinfo           --------------------------
	.section	.note.nv.cuinfo,"",@"SHT_NOTE"
	.sectionflags	@"SHF_NOTE_NV_CUINFO"
        /*0018*/ 	.short	0x0002
        /*001a*/ 	.short	0x0064
        /*001c*/ 	.short	0x0082
	.zero		2


//--------------------- .nv.info                  --------------------------
	.section	.nv.info,"",@"SHT_CUDA_INFO"
	.align	4


	//----- nvinfo : EIATTR_REGCOUNT
	.align		4
        /*0000*/ 	.byte	0x04, 0x2f
        /*0002*/ 	.short	(.L_1 - .L_0)
	.align		4
.L_0:
        /*0004*/ 	.word	index@(_Z22thermalDiffusionKernelPfS_S_S_S_S_S_)
        /*0008*/ 	.word	0x00000015


	//----- nvinfo : EIATTR_FRAME_SIZE
	.align		4
.L_1:
        /*000c*/ 	.byte	0x04, 0x11
        /*000e*/ 	.short	(.L_3 - .L_2)
	.align		4
.L_2:
        /*0010*/ 	.word	index@(_Z22thermalDiffusionKernelPfS_S_S_S_S_S_)
        /*0014*/ 	.word	0x00000000


	//----- nvinfo : EIATTR_MIN_STACK_SIZE
	.align		4
.L_3:
        /*0018*/ 	.byte	0x04, 0x12
        /*001a*/ 	.short	(.L_5 - .L_4)
	.align		4
.L_4:
        /*001c*/ 	.word	index@(_Z22thermalDiffusionKernelPfS_S_S_S_S_S_)
        /*0020*/ 	.word	0x00000000
.L_5:


//--------------------- .nv.compat                --------------------------
	.section	.nv.compat,"",@"SHT_CUDA_COMPAT_INFO"
	.align	4
        /*0000*/ 	.byte	0x02, 0x09, 0x00, 0x00, 0x02, 0x02, 0x01, 0x00, 0x02, 0x05, 0x05, 0x00, 0x03, 0x07, 0x01, 0x01
        /*0010*/ 	.byte	0x02, 0x03, 0x00, 0x00, 0x02, 0x06, 0x01, 0x00, 0x04, 0x0b, 0x08, 0x00, 0x09, 0x00, 0x00, 0x00
        /*0020*/ 	.byte	0x00, 0x00, 0x00, 0x00


//--------------------- .nv.info._Z22thermalDiffusionKernelPfS_S_S_S_S_S_ --------------------------
	.section	.nv.info._Z22thermalDiffusionKernelPfS_S_S_S_S_S_,"",@"SHT_CUDA_INFO"
	.sectionflags	@""
	.align	4


	//----- nvinfo : EIATTR_CUDA_API_VERSION
	.align		4
        /*0000*/ 	.byte	0x04, 0x37
        /*0002*/ 	.short	(.L_7 - .L_6)
.L_6:
        /*0004*/ 	.word	0x00000082


	//----- nvinfo : EIATTR_KPARAM_INFO
	.align		4
.L_7:
        /*0008*/ 	.byte	0x04, 0x17
        /*000a*/ 	.short	(.L_9 - .L_8)
.L_8:
        /*000c*/ 	.word	0x00000000
        /*0010*/ 	.short	0x0006
        /*0012*/ 	.short	0x0030
        /*0014*/ 	.byte	0x00, 0xf5, 0x21, 0x00


	//----- nvinfo : EIATTR_KPARAM_INFO
	.align		4
.L_9:
        /*0018*/ 	.byte	0x04, 0x17
        /*001a*/ 	.short	(.L_11 - .L_10)
.L_10:
        /*001c*/ 	.word	0x00000000
        /*0020*/ 	.short	0x0005
        /*0022*/ 	.short	0x0028
        /*0024*/ 	.byte	0x00, 0xf5, 0x21, 0x00


	//----- nvinfo : EIATTR_KPARAM_INFO
	.align		4
.L_11:
        /*0028*/ 	.byte	0x04, 0x17
        /*002a*/ 	.short	(.L_13 - .L_12)
.L_12:
        /*002c*/ 	.word	0x00000000
        /*0030*/ 	.short	0x0004
        /*0032*/ 	.short	0x0020
        /*0034*/ 	.byte	0x00, 0xf5, 0x21, 0x00


	//----- nvinfo : EIATTR_KPARAM_INFO
	.align		4
.L_13:
        /*0038*/ 	.byte	0x04, 0x17
        /*003a*/ 	.short	(.L_15 - .L_14)
.L_14:
        /*003c*/ 	.word	0x00000000
        /*0040*/ 	.short	0x0003
        /*0042*/ 	.short	0x0018
        /*0044*/ 	.byte	0x00, 0xf5, 0x21, 0x00


	//----- nvinfo : EIATTR_KPARAM_INFO
	.align		4
.L_15:
        /*0048*/ 	.byte	0x04, 0x17
        /*004a*/ 	.short	(.L_17 - .L_16)
.L_16:
        /*004c*/ 	.word	0x00000000
        /*0050*/ 	.short	0x0002
        /*0052*/ 	.short	0x0010
        /*0054*/ 	.byte	0x00, 0xf5, 0x21, 0x00


	//----- nvinfo : EIATTR_KPARAM_INFO
	.align		4
.L_17:
        /*0058*/ 	.byte	0x04, 0x17
        /*005a*/ 	.short	(.L_19 - .L_18)
.L_18:
        /*005c*/ 	.word	0x00000000
        /*0060*/ 	.short	0x0001
        /*0062*/ 	.short	0x0008
        /*0064*/ 	.byte	0x00, 0xf5, 0x21, 0x00


	//----- nvinfo : EIATTR_KPARAM_INFO
	.align		4
.L_19:
        /*0068*/ 	.byte	0x04, 0x17
        /*006a*/ 	.short	(.L_21 - .L_20)
.L_20:
        /*006c*/ 	.word	0x00000000
        /*0070*/ 	.short	0x0000
        /*0072*/ 	.short	0x0000
        /*0074*/ 	.byte	0x00, 0xf5, 0x21, 0x00


	//----- nvinfo : EIATTR_SPARSE_MMA_MASK
	.align		4
.L_21:
        /*0078*/ 	.byte	0x03, 0x50
        /*007a*/ 	.short	0x0000


	//----- nvinfo : EIATTR_MAXREG_COUNT
	.align		4
        /*007c*/ 	.byte	0x03, 0x1b
        /*007e*/ 	.short	0x00ff


	//----- nvinfo : EIATTR_NUM_BARRIERS
	.align		4
        /*0080*/ 	.byte	0x02, 0x4c
        /*0082*/ 	.byte	0x01
	.zero		1


	//----- nvinfo : EIATTR_MERCURY_ISA_VERSION
	.align		4
        /*0084*/ 	.byte	0x03, 0x5f
        /*0086*/ 	.short	0x0101


	//----- nvinfo : EIATTR_VRC_CTA_INIT_COUNT
	.align		4
        /*0088*/ 	.byte	0x02, 0x4a
	.zero		1
	.zero		1


	//----- nvinfo : EIATTR_EXIT_INSTR_OFFSETS
	.align		4
        /*008c*/ 	.byte	0x04, 0x1c
        /*008e*/ 	.short	(.L_23 - .L_22)


	//   ....[0]....
.L_22:
        /*0090*/ 	.word	0x00000820


	//   ....[1]....
        /*0094*/ 	.word	0x000008b0


	//----- nvinfo : EIATTR_CRS_STACK_SIZE
	.align		4
.L_23:
        /*0098*/ 	.byte	0x04, 0x1e
        /*009a*/ 	.short	(.L_25 - .L_24)
.L_24:
        /*009c*/ 	.word	0x00000000


	//----- nvinfo : EIATTR_CBANK_PARAM_SIZE
	.align		4
.L_25:
        /*00a0*/ 	.byte	0x03, 0x19
        /*00a2*/ 	.short	0x0038


	//----- nvinfo : EIATTR_PARAM_CBANK
	.align		4
        /*00a4*/ 	.byte	0x04, 0x0a
        /*00a6*/ 	.short	(.L_27 - .L_26)
	.align		4
.L_26:
        /*00a8*/ 	.word	index@(.nv.constant0._Z22thermalDiffusionKernelPfS_S_S_S_S_S_)
        /*00ac*/ 	.short	0x0380
        /*00ae*/ 	.short	0x0038


	//----- nvinfo : EIATTR_SW_WAR
	.align		4
.L_27:
        /*00b0*/ 	.byte	0x04, 0x36
        /*00b2*/ 	.short	(.L_29 - .L_28)
.L_28:
        /*00b4*/ 	.word	0x00000008
.L_29:


//--------------------- .nv.callgraph             --------------------------
	.section	.nv.callgraph,"",@"SHT_CUDA_CALLGRAPH"
	.align	4
	.sectionentsize	8
	.align		4
        /*0000*/ 	.word	0x00000000
	.align		4
        /*0004*/ 	.word	0xffffffff
	.align		4
        /*0008*/ 	.word	0x00000000
	.align		4
        /*000c*/ 	.word	0xfffffffe
	.align		4
        /*0010*/ 	.word	0x00000000
	.align		4
        /*0014*/ 	.word	0xfffffffd
	.align		4
        /*0018*/ 	.word	0x00000000
	.align		4
        /*001c*/ 	.word	0xfffffffc


//--------------------- .text._Z22thermalDiffusionKernelPfS_S_S_S_S_S_ --------------------------
	.section	.text._Z22thermalDiffusionKernelPfS_S_S_S_S_S_,"ax",@progbits
	.align	128
        .global         _Z22thermalDiffusionKernelPfS_S_S_S_S_S_
        .type           _Z22thermalDiffusionKernelPfS_S_S_S_S_S_,@function
        .size           _Z22thermalDiffusionKernelPfS_S_S_S_S_S_,(.L_x_15 - _Z22thermalDiffusionKernelPfS_S_S_S_S_S_)
        .other          _Z22thermalDiffusionKernelPfS_S_S_S_S_S_,@"STO_CUDA_ENTRY STV_DEFAULT"
_Z22thermalDiffusionKernelPfS_S_S_S_S_S_:
.text._Z22thermalDiffusionKernelPfS_S_S_S_S_S_:
[----:B------:R-:W-:Y:S01]  /*0000*/  LDC R1, c[0x0][0x37c] ;  /* 0x0000df00ff017b82 */ /* 0x000fe20000000800 */
[----:B------:R-:W0:Y:S01]  /*0010*/  S2R R11, SR_TID.Y ;  /* 0x00000000000b7919 */ /* 0x000e220000002200 */
[----:B------:R-:W1:Y:S06]  /*0020*/  LDCU UR6, c[0x0][0x360] ;  /* 0x00006c00ff0677ac */ /* 0x000e6c0008000800 */
[----:B------:R-:W1:Y:S01]  /*0030*/  LDC R6, c[0x0][0x370] ;  /* 0x0000dc00ff067b82 */ /* 0x000e620000000800 */
[----:B------:R-:W0:Y:S01]  /*0040*/  S2R R0, SR_CTAID.Y ;  /* 0x0000000000007919 */ /* 0x000e220000002600 */
[----:B------:R-:W0:Y:S01]  /*0050*/  LDCU UR7, c[0x0][0x364] ;  /* 0x00006c80ff0777ac */ /* 0x000e220008000800 */
[----:B------:R-:W2:Y:S01]  /*0060*/  S2R R7, SR_CTAID.X ;  /* 0x0000000000077919 */ /* 0x000ea20000002500 */
[----:B------:R-:W3:Y:S04]  /*0070*/  LDCU.64 UR8, c[0x0][0x358] ;  /* 0x00006b00ff0877ac */ /* 0x000ee80008000a00 */
[----:B------:R-:W4:Y:S01]  /*0080*/  LDC.64 R2, c[0x0][0x380] ;  /* 0x0000e000ff027b82 */ /* 0x000f220000000a00 */
[----:B------:R-:W2:Y:S01]  /*0090*/  S2R R10, SR_TID.X ;  /* 0x00000000000a7919 */ /* 0x000ea20000002100 */
[----:B-1----:R-:W-:-:S02]  /*00a0*/  IMAD R15, R6, UR6, RZ ;  /* 0x00000006060f7c24 */ /* 0x002fc4000f8e02ff */
[----:B0-----:R-:W-:-:S04]  /*00b0*/  IMAD R18, R0, UR7, R11 ;  /* 0x0000000700127c24 */ /* 0x001fc8000f8e020b */
[----:B------:R-:W-:Y:S02]  /*00c0*/  IMAD R17, R15, R18, RZ ;  /* 0x000000120f117224 */ /* 0x000fe400078e02ff */
[----:B--2---:R-:W-:-:S05]  /*00d0*/  IMAD R14, R7, UR6, R10 ;  /* 0x00000006070e7c24 */ /* 0x004fca000f8e020a */
[----:B------:R-:W-:-:S05]  /*00e0*/  IADD3 R9, PT, PT, R14, R17, RZ ;  /* 0x000000110e097210 */ /* 0x000fca0007ffe0ff */
[----:B----4-:R-:W-:-:S05]  /*00f0*/  IMAD.WIDE R4, R9, 0x4, R2 ;  /* 0x0000000409047825 */ /* 0x010fca00078e0202 */
[----:B---3--:R0:W5:Y:S01]  /*0100*/  LDG.E R8, desc[UR8][R4.64] ;  /* 0x0000000804087981 */ /* 0x008162000c1e1900 */
[----:B------:R-:W1:Y:S01]  /*0110*/  LDCU UR4, c[0x0][0x374] ;  /* 0x00006e80ff0477ac */ /* 0x000e620008000800 */
[----:B------:R-:W-:Y:S01]  /*0120*/  ISETP.NE.AND P0, PT, R14, RZ, PT ;  /* 0x000000ff0e00720c */ /* 0x000fe20003f05270 */
[----:B------:R-:W-:Y:S01]  /*0130*/  IMAD R10, R11, UR6, R10 ;  /* 0x000000060b0a7c24 */ /* 0x000fe2000f8e020a */
[----:B------:R-:W-:Y:S01]  /*0140*/  BSSY.RECONVERGENT B0, `(.L_x_0) ;  /* 0x0000024000007945 */ /* 0x000fe20003800200 */
[----:B------:R-:W-:Y:S01]  /*0150*/  HFMA2 R11, -RZ, RZ, 0, 0 ;  /* 0x00000000ff0b7431 */ /* 0x000fe200000001ff */
[----:B------:R-:W-:Y:S01]  /*0160*/  MOV R12, RZ ;  /* 0x000000ff000c7202 */ /* 0x000fe20000000f00 */
[----:B-1----:R-:W-:-:S08]  /*0170*/  UIMAD UR4, UR7, UR4, URZ ;  /* 0x00000004070472a4 */ /* 0x002fd0000f8e02ff */
[----:B0-----:R-:W-:Y:S05]  /*0180*/  @P0 BRA `(.L_x_1) ;  /* 0x0000000000380947 */ /* 0x001fea0003800000 */
[----:B------:R-:W0:Y:S01]  /*0190*/  LDCU.64 UR10, c[0x0][0x388] ;  /* 0x00007100ff0a77ac */ /* 0x000e220008000a00 */
[----:B------:R-:W-:Y:S01]  /*01a0*/  PLOP3.LUT P0, PT, PT, PT, PT, 0x8, 0x80 ;  /* 0x000000000080781c */ /* 0x000fe20003f0e170 */
[----:B0-----:R-:W-:-:S04]  /*01b0*/  UISETP.NE.U32.AND UP0, UPT, UR10, URZ, UPT ;  /* 0x000000ff0a00728c */ /* 0x001fc8000bf05070 */
[----:B------:R-:W-:-:S09]  /*01c0*/  UISETP.NE.AND.EX UP0, UPT, UR11, URZ, UPT, UP0 ;  /* 0x000000ff0b00728c */ /* 0x000fd2000bf05300 */
[----:B------:R-:W-:Y:S05]  /*01d0*/  BRA.U !UP0, `(.L_x_2) ;  /* 0x0000000108687547 */ /* 0x000fea000b800000 */
[----:B------:R-:W-:Y:S02]  /*01e0*/  SHF.R.S32.HI R12, RZ, 0x1f, R15 ;  /* 0x0000001fff0c7819 */ /* 0x000fe4000001140f */
[----:B------:R-:W-:-:S04]  /*01f0*/  IADD3 R11, P0, PT, R15, R17, RZ ;  /* 0x000000110f0b7210 */ /* 0x000fc80007f1e0ff */
[----:B------:R-:W-:Y:S02]  /*0200*/  LEA.HI.X.SX32 R12, R17, R12, 0x1, P0 ;  /* 0x0000000c110c7211 */ /* 0x000fe400000f0eff */
[----:B------:R-:W-:-:S04]  /*0210*/  LEA R16, P0, R11, UR10, 0x2 ;  /* 0x0000000a0b107c11 */ /* 0x000fc8000f8010ff */
[----:B------:R-:W-:Y:S02]  /*0220*/  LEA.HI.X R17, R11, UR11, R12, 0x2, P0 ;  /* 0x0000000b0b117c11 */ /* 0x000fe400080f140c */
[----:B------:R2:W5:Y:S04]  /*0230*/  LDG.E R12, desc[UR8][R4.64+0x4] ;  /* 0x00000408040c7981 */ /* 0x000568000c1e1900 */
[----:B------:R2:W5:Y:S01]  /*0240*/  LDG.E R11, desc[UR8][R16.64+-0x4] ;  /* 0xfffffc08100b7981 */ /* 0x000562000c1e1900 */
[----:B------:R-:W-:Y:S01]  /*0250*/  PLOP3.LUT P0, PT, PT, PT, PT, 0x80, 0x8 ;  /* 0x000000000008781c */ /* 0x000fe20003f0f070 */
[----:B------:R-:W-:-:S12]  /*0260*/  BRA `(.L_x_2) ;  /* 0x0000000000447947 */ /* 0x000fd80003800000 */
.L_x_1:
[----:B------:R-:W-:-:S04]  /*0270*/  IADD3 R13, PT, PT, R15, -0x1, RZ ;  /* 0xffffffff0f0d7810 */ /* 0x000fc80007ffe0ff */
[----:B------:R-:W-:-:S13]  /*0280*/  ISETP.NE.AND P0, PT, R14, R13, PT ;  /* 0x0000000d0e00720c */ /* 0x000fda0003f05270 */
[----:B------:R-:W-:Y:S05]  /*0290*/  @P0 BRA `(.L_x_3) ;  /* 0x00000000002c0947 */ /* 0x000fea0003800000 */
[----:B------:R-:W0:Y:S01]  /*02a0*/  LDCU.64 UR10, c[0x0][0x390] ;  /* 0x00007200ff0a77ac */ /* 0x000e220008000a00 */
[----:B------:R-:W-:Y:S01]  /*02b0*/  PLOP3.LUT P0, PT, PT, PT, PT, 0x8, 0x80 ;  /* 0x000000000080781c */ /* 0x000fe20003f0e170 */
[----:B0-----:R-:W-:-:S04]  /*02c0*/  UISETP.NE.U32.AND UP0, UPT, UR10, URZ, UPT ;  /* 0x000000ff0a00728c */ /* 0x001fc8000bf05070 */
[----:B------:R-:W-:-:S09]  /*02d0*/  UISETP.NE.AND.EX UP0, UPT, UR11, URZ, UPT, UP0 ;  /* 0x000000ff0b00728c */ /* 0x000fd2000bf05300 */
[----:B------:R-:W-:Y:S05]  /*02e0*/  BRA.U !UP0, `(.L_x_2) ;  /* 0x0000000108247547 */ /* 0x000fea000b800000 */
[----:B------:R-:W0:Y:S01]  /*02f0*/  LDC.64 R12, c[0x0][0x390] ;  /* 0x0000e400ff0c7b82 */ /* 0x000e220000000a00 */
[----:B------:R1:W5:Y:S01]  /*0300*/  LDG.E R11, desc[UR8][R4.64+-0x4] ;  /* 0xfffffc08040b7981 */ /* 0x000362000c1e1900 */
[----:B0-----:R-:W-:-:S06]  /*0310*/  IMAD.WIDE R12, R17, 0x4, R12 ;  /* 0x00000004110c7825 */ /* 0x001fcc00078e020c */
[----:B------:R1:W5:Y:S01]  /*0320*/  LDG.E R12, desc[UR8][R12.64] ;  /* 0x000000080c0c7981 */ /* 0x000362000c1e1900 */
[----:B------:R-:W-:Y:S01]  /*0330*/  PLOP3.LUT P0, PT, PT, PT, PT, 0x80, 0x8 ;  /* 0x000000000008781c */ /* 0x000fe20003f0f070 */
[----:B------:R-:W-:-:S12]  /*0340*/  BRA `(.L_x_2) ;  /* 0x00000000000c7947 */ /* 0x000fd80003800000 */
.L_x_3:
[----:B------:R0:W5:Y:S04]  /*0350*/  LDG.E R11, desc[UR8][R4.64+-0x4] ;  /* 0xfffffc08040b7981 */ /* 0x000168000c1e1900 */
[----:B------:R0:W5:Y:S01]  /*0360*/  LDG.E R12, desc[UR8][R4.64+0x4] ;  /* 0x00000408040c7981 */ /* 0x000162000c1e1900 */
[----:B------:R-:W-:-:S13]  /*0370*/  PLOP3.LUT P0, PT, PT, PT, PT, 0x80, 0x8 ;  /* 0x000000000008781c */ /* 0x000fda0003f0f070 */
.L_x_2:
[----:B------:R-:W-:Y:S05]  /*0380*/  BSYNC.RECONVERGENT B0 ;  /* 0x0000000000007941 */ /* 0x000fea0003800200 */
.L_x_0:
[----:B------:R-:W-:Y:S01]  /*0390*/  ISETP.NE.AND P1, PT, R18, RZ, PT ;  /* 0x000000ff1200720c */ /* 0x000fe20003f25270 */
[----:B------:R-:W-:Y:S04]  /*03a0*/  BSSY.RECONVERGENT B0, `(.L_x_4) ;  /* 0x0000030000007945 */ /* 0x000fe80003800200 */
[----:B------:R-:W-:Y:S01]  /*03b0*/  BSSY.RELIABLE B1, `(.L_x_5) ;  /* 0x0000022000017945 */ /* 0x000fe20003800100 */
[----:B-1----:R-:W-:-:S07]  /*03c0*/  IMAD.MOV.U32 R13, RZ, RZ, RZ ;  /* 0x000000ffff0d7224 */ /* 0x002fce00078e00ff */
[----:B------:R-:W-:Y:S05]  /*03d0*/  @P1 BRA `(.L_x_6) ;  /* 0x0000000000301947 */ /* 0x000fea0003800000 */
[----:B------:R-:W1:Y:S02]  /*03e0*/  LDCU.64 UR10, c[0x0][0x398] ;  /* 0x00007300ff0a77ac */ /* 0x000e640008000a00 */
[----:B-1----:R-:W-:-:S04]  /*03f0*/  UISETP.NE.U32.AND UP0, UPT, UR10, URZ, UPT ;  /* 0x000000ff0a00728c */ /* 0x002fc8000bf05070 */
[----:B------:R-:W-:-:S09]  /*0400*/  UISETP.NE.AND.EX UP0, UPT, UR11, URZ, UPT, UP0 ;  /* 0x000000ff0b00728c */ /* 0x000fd2000bf05300 */
[----:B------:R-:W-:Y:S05]  /*0410*/  BRA.U !UP0, `(.L_x_7) ;  /* 0x0000000108947547 */ /* 0x000fea000b800000 */
[----:B------:R-:W1:Y:S01]  /*0420*/  LDC.64 R2, c[0x0][0x398] ;  /* 0x0000e600ff027b82 */ /* 0x000e620000000a00 */
[----:B------:R-:W-:Y:S01]  /*0430*/  UIADD3 UR5, UPT, UPT, UR4, -0x1, URZ ;  /* 0xffffffff04057890 */ /* 0x000fe2000fffe0ff */
[----:B0-2---:R-:W-:-:S05]  /*0440*/  IMAD.WIDE R4, R15, 0x4, R4 ;  /* 0x000000040f047825 */ /* 0x005fca00078e0204 */
[----:B------:R-:W-:Y:S01]  /*0450*/  IMAD R17, R15, UR5, R14 ;  /* 0x000000050f117c24 */ /* 0x000fe2000f8e020e */
[----:B------:R2:W5:Y:S03]  /*0460*/  LDG.E R4, desc[UR8][R4.64] ;  /* 0x0000000804047981 */ /* 0x000566000c1e1900 */
[----:B-1----:R-:W-:-:S05]  /*0470*/  IMAD.WIDE R2, R17, 0x4, R2 ;  /* 0x0000000411027825 */ /* 0x002fca00078e0202 */
[----:B------:R2:W5:Y:S01]  /*0480*/  LDG.E R14, desc[UR8][R2.64] ;  /* 0x00000008020e7981 */ /* 0x000562000c1e1900 */
[----:B------:R-:W-:Y:S05]  /*0490*/  BRA `(.L_x_8) ;  /* 0x00000000004c7947 */ /* 0x000fea0003800000 */
.L_x_6:
[----:B------:R-:W-:-:S06]  /*04a0*/  UIADD3 UR5, UPT, UPT, UR4, -0x1, URZ ;  /* 0xffffffff04057890 */ /* 0x000fcc000fffe0ff */
[----:B------:R-:W-:-:S13]  /*04b0*/  ISETP.NE.AND P1, PT, R18, UR5, PT ;  /* 0x0000000512007c0c */ /* 0x000fda000bf25270 */
[----:B------:R-:W-:Y:S05]  /*04c0*/  @P1 BRA `(.L_x_9) ;  /* 0x00000000002c1947 */ /* 0x000fea0003800000 */
[----:B------:R-:W1:Y:S02]  /*04d0*/  LDCU.64 UR10, c[0x0][0x3a0] ;  /* 0x00007400ff0a77ac */ /* 0x000e640008000a00 */
[----:B-1----:R-:W-:-:S04]  /*04e0*/  UISETP.NE.U32.AND UP0, UPT, UR10, URZ, UPT ;  /* 0x000000ff0a00728c */ /* 0x002fc8000bf05070 */
[----:B------:R-:W-:-:S09]  /*04f0*/  UISETP.NE.AND.EX UP0, UPT, UR11, URZ, UPT, UP0 ;  /* 0x000000ff0b00728c */ /* 0x000fd2000bf05300 */
[----:B------:R-:W-:Y:S05]  /*0500*/  BRA.U !UP0, `(.L_x_10) ;  /* 0x0000000108607547 */ /* 0x000fea000b800000 */
[----:B0-2---:R-:W0:Y:S01]  /*0510*/  LDC.64 R4, c[0x0][0x3a0] ;  /* 0x0000e800ff047b82 */ /* 0x005e220000000a00 */
[----:B------:R-:W-:-:S05]  /*0520*/  IADD3 R15, PT, PT, -R15, R9, RZ ;  /* 0x000000090f0f7210 */ /* 0x000fca0007ffe1ff */
[----:B------:R-:W-:-:S04]  /*0530*/  IMAD.WIDE R2, R15, 0x4, R2 ;  /* 0x000000040f027825 */ /* 0x000fc800078e0202 */
[----:B0-----:R-:W-:Y:S02]  /*0540*/  IMAD.WIDE R4, R14, 0x4, R4 ;  /* 0x000000040e047825 */ /* 0x001fe400078e0204 */
[----:B------:R1:W5:Y:S04]  /*0550*/  LDG.E R14, desc[UR8][R2.64] ;  /* 0x00000008020e7981 */ /* 0x000368000c1e1900 */
[----:B------:R1:W5:Y:S01]  /*0560*/  LDG.E R4, desc[UR8][R4.64] ;  /* 0x0000000804047981 */ /* 0x000362000c1e1900 */
[----:B------:R-:W-:Y:S05]  /*0570*/  BRA `(.L_x_8) ;  /* 0x0000000000147947 */ /* 0x000fea0003800000 */
.L_x_9:
[C---:B--2---:R-:W-:Y:S01]  /*0580*/  IADD3 R17, PT, PT, -R15.reuse, R9, RZ ;  /* 0x000000090f117210 */ /* 0x044fe20007ffe1ff */
[----:B0-----:R-:W-:-:S04]  /*0590*/  IMAD.WIDE R4, R15, 0x4, R4 ;  /* 0x000000040f047825 */ /* 0x001fc800078e0204 */
[----:B------:R-:W-:Y:S02]  /*05a0*/  IMAD.WIDE R2, R17, 0x4, R2 ;  /* 0x0000000411027825 */ /* 0x000fe400078e0202 */
[----:B------:R0:W5:Y:S04]  /*05b0*/  LDG.E R4, desc[UR8][R4.64] ;  /* 0x0000000804047981 */ /* 0x000168000c1e1900 */
[----:B------:R0:W5:Y:S02]  /*05c0*/  LDG.E R14, desc[UR8][R2.64] ;  /* 0x00000008020e7981 */ /* 0x000164000c1e1900 */
.L_x_8:
[----:B------:R-:W-:Y:S05]  /*05d0*/  BSYNC.RELIABLE B1 ;  /* 0x0000000000017941 */ /* 0x000fea0003800100 */
.L_x_5:
[----:B012---:R-:W0:Y:S01]  /*05e0*/  @P0 LDC.64 R2, c[0x0][0x3a8] ;  /* 0x0000ea00ff020b82 */ /* 0x007e220000000a00 */
[----:B-----5:R-:W-:-:S04]  /*05f0*/  @P0 FADD R11, R14, R11 ;  /* 0x0000000b0e0b0221 */ /* 0x020fc80000000000 */
[----:B------:R-:W-:-:S04]  /*0600*/  @P0 FADD R11, R11, R12 ;  /* 0x0000000c0b0b0221 */ /* 0x000fc80000000000 */
[----:B------:R-:W-:-:S04]  /*0610*/  @P0 FADD R4, R11, R4 ;  /* 0x000000040b040221 */ /* 0x000fc80000000000 */
[----:B------:R-:W-:-:S04]  /*0620*/  @P0 FMUL R5, R4, 0.25 ;  /* 0x3e80000004050820 */ /* 0x000fc80000400000 */
[----:B------:R-:W-:Y:S01]  /*0630*/  @P0 FADD R13, -R8, R5 ;  /* 0x00000005080d0221 */ /* 0x000fe20000000100 */
[----:B0-----:R-:W-:-:S05]  /*0640*/  @P0 IMAD.WIDE R2, R9, 0x4, R2 ;  /* 0x0000000409020825 */ /* 0x001fca00078e0202 */
[----:B------:R1:W-:Y:S01]  /*0650*/  @P0 STG.E desc[UR8][R2.64], R5 ;  /* 0x0000000502000986 */ /* 0x0003e2000c101908 */
[----:B------:R-:W-:Y:S05]  /*0660*/  BRA `(.L_x_11) ;  /* 0x00000000000c7947 */ /* 0x000fea0003800000 */
.L_x_7:
[----:B------:R-:W-:Y:S05]  /*0670*/  BREAK.RELIABLE B1 ;  /* 0x0000000000017942 */ /* 0x000fea0003800100 */
[----:B------:R-:W-:Y:S05]  /*0680*/  BRA `(.L_x_11) ;  /* 0x0000000000047947 */ /* 0x000fea0003800000 */
.L_x_10:
[----:B------:R-:W-:Y:S05]  /*0690*/  BREAK.RELIABLE B1 ;  /* 0x0000000000017942 */ /* 0x000fea0003800100 */
.L_x_11:
[----:B------:R-:W-:Y:S05]  /*06a0*/  BSYNC.RECONVERGENT B0 ;  /* 0x0000000000007941 */ /* 0x000fea0003800200 */
.L_x_4:
[----:B------:R-:W3:Y:S01]  /*06b0*/  S2UR UR5, SR_CgaCtaId ;  /* 0x00000000000579c3 */ /* 0x000ee20000008800 */
[----:B------:R-:W-:Y:S01]  /*06c0*/  UMOV UR4, 0x400 ;  /* 0x0000040000047882 */ /* 0x000fe20000000000 */
[----:B------:R-:W-:Y:S01]  /*06d0*/  FMUL R13, R13, R13 ;  /* 0x0000000d0d0d7220 */ /* 0x000fe20000400000 */
[----:B------:R-:W-:Y:S01]  /*06e0*/  ISETP.NE.AND P0, PT, R10, RZ, PT ;  /* 0x000000ff0a00720c */ /* 0x000fe20003f05270 */
[----:B---3--:R-:W-:Y:S02]  /*06f0*/  ULEA UR4, UR5, UR4, 0x18 ;  /* 0x0000000405047291 */ /* 0x008fe4000f8ec0ff */
[----:B------:R-:W-:-:S04]  /*0700*/  UIMAD UR5, UR6, UR7, URZ ;  /* 0x00000007060572a4 */ /* 0x000fc8000f8e02ff */
[----:B-1----:R-:W-:Y:S01]  /*0710*/  LEA R2, R10, UR4, 0x2 ;  /* 0x000000040a027c11 */ /* 0x002fe2000f8e10ff */
[----:B------:R-:W-:-:S04]  /*0720*/  UISETP.GE.U32.AND UP0, UPT, UR5, 0x2, UPT ;  /* 0x000000020500788c */ /* 0x000fc8000bf06070 */
[----:B------:R1:W-:Y:S01]  /*0730*/  STS [R2], R13 ;  /* 0x0000000d02007388 */ /* 0x0003e20000000800 */
[----:B------:R-:W-:Y:S06]  /*0740*/  BAR.SYNC.DEFER_BLOCKING 0x0 ;  /* 0x0000000000007b1d */ /* 0x000fec0000010000 */
[----:B------:R-:W-:Y:S05]  /*0750*/  BRA.U !UP0, `(.L_x_12) ;  /* 0x0000000108307547 */ /* 0x000fea000b800000 */
[----:B------:R-:W-:-:S07]  /*0760*/  IMAD.U32 R3, RZ, RZ, UR5 ;  /* 0x00000005ff037e24 */ /* 0x000fce000f8e00ff */
.L_x_13:
[----:B------:R-:W-:-:S04]  /*0770*/  SHF.R.U32.HI R9, RZ, 0x1, R3 ;  /* 0x00000001ff097819 */ /* 0x000fc80000011603 */
[----:B------:R-:W-:-:S13]  /*0780*/  ISETP.GE.U32.AND P1, PT, R10, R9, PT ;  /* 0x000000090a00720c */ /* 0x000fda0003f26070 */
[----:B0-2---:R-:W-:Y:S01]  /*0790*/  @!P1 LEA R4, R9, R2, 0x2 ;  /* 0x0000000209049211 */ /* 0x005fe200078e10ff */
[----:B------:R-:W-:Y:S05]  /*07a0*/  @!P1 LDS R5, [R2] ;  /* 0x0000000002059984 */ /* 0x000fea0000000800 */
[----:B------:R-:W0:Y:S02]  /*07b0*/  @!P1 LDS R4, [R4] ;  /* 0x0000000004049984 */ /* 0x000e240000000800 */
[----:B0-----:R-:W-:-:S05]  /*07c0*/  @!P1 FADD R5, R4, R5 ;  /* 0x0000000504059221 */ /* 0x001fca0000000000 */
[----:B------:R3:W-:Y:S01]  /*07d0*/  @!P1 STS [R2], R5 ;  /* 0x0000000502009388 */ /* 0x0007e20000000800 */
[----:B------:R-:W-:Y:S01]  /*07e0*/  BAR.SYNC.DEFER_BLOCKING 0x0 ;  /* 0x0000000000007b1d */ /* 0x000fe20000010000 */
[----:B------:R-:W-:Y:S02]  /*07f0*/  ISETP.GT.U32.AND P1, PT, R3, 0x3, PT ;  /* 0x000000030300780c */ /* 0x000fe40003f24070 */
[----:B------:R-:W-:-:S11]  /*0800*/  MOV R3, R9 ;  /* 0x0000000900037202 */ /* 0x000fd60000000f00 */
[----:B---3--:R-:W-:Y:S05]  /*0810*/  @P1 BRA `(.L_x_13) ;  /* 0xfffffffc00d41947 */ /* 0x008fea000383ffff */
.L_x_12:
[----:B------:R-:W-:Y:S05]  /*0820*/  @P0 EXIT ;  /* 0x000000000000094d */ /* 0x000fea0003800000 */
[----:B------:R-:W3:Y:S01]  /*0830*/  S2UR UR5, SR_CgaCtaId ;  /* 0x00000000000579c3 */ /* 0x000ee20000008800 */
[----:B------:R-:W-:Y:S01]  /*0840*/  UMOV UR4, 0x400 ;  /* 0x0000040000047882 */ /* 0x000fe20000000000 */
[----:B------:R-:W-:-:S06]  /*0850*/  IMAD R7, R6, R0, R7 ;  /* 0x0000000006077224 */ /* 0x000fcc00078e0207 */
[----:B-1----:R-:W1:Y:S01]  /*0860*/  LDC.64 R2, c[0x0][0x3b0] ;  /* 0x0000ec00ff027b82 */ /* 0x002e620000000a00 */
[----:B---3--:R-:W-:Y:S01]  /*0870*/  ULEA UR4, UR5, UR4, 0x18 ;  /* 0x0000000405047291 */ /* 0x008fe2000f8ec0ff */
[----:B-1----:R-:W-:-:S08]  /*0880*/  IMAD.WIDE R2, R7, 0x4, R2 ;  /* 0x0000000407027825 */ /* 0x002fd000078e0202 */
[----:B0-2---:R-:W0:Y:S04]  /*0890*/  LDS R5, [UR4] ;  /* 0x00000004ff057984 */ /* 0x005e280008000800 */
[----:B0-----:R-:W-:Y:S01]  /*08a0*/  STG.E desc[UR8][R2.64], R5 ;  /* 0x0000000502007986 */ /* 0x001fe2000c101908 */
[----:B------:R-:W-:Y:S05]  /*08b0*/  EXIT ;  /* 0x000000000000794d */ /* 0x000fea0003800000 */
.L_x_14:
[----:B------:R-:W-:-:S00]  /*08c0*/  BRA `(.L_x_14) ;  /* 0xfffffffc00fc7947 */ /* 0x000fc0000383ffff */
[----:B------:R-:W-:-:S00]  /*08d0*/  NOP ;  /* 0x0000000000007918 */ /* 0x000fc00000000000 */
        /* <DEDUP_REMOVED lines=10> */
.L_x_15:


//--------------------- .nv.shared._Z22thermalDiffusionKernelPfS_S_S_S_S_S_ --------------------------
	.section	.nv.shared._Z22thermalDiffusionKernelPfS_S_S_S_S_S_,"aw",@nobits
	.sectionflags	@""
	.align	16
	.zero		1024


//--------------------- .nv.shared.reserved.0     --------------------------
	.section	.nv.shared.reserved.0,"aw",@nobits
	.weak		__nv_reservedSMEM_offset_0_alias
	.size		__nv_reservedSMEM_offset_0_alias, 0, 64
	.other		__nv_reservedSMEM_offset_0_alias,@"STO_CUDA_RESERVED_SHARED STV_DEFAULT"
__nv_reservedSMEM_offset_0_alias:
	.zero		0
	.zero		64


//--------------------- .nv.constant0._Z22thermalDiffusionKernelPfS_S_S_S_S_S_ --------------------------
	.section	.nv.constant0._Z22thermalDiffusionKernelPfS_S_S_S_S_S_,"a",@progbits
	.sectionflags	@""
	.align	4
.nv.constant0._Z22thermalDiffusionKernelPfS_S_S_S_S_S_:
	.zero		952


//--------------------- SYMBOLS --------------------------

	.type		.nv.reservedSmem.offset0,@object
	.size		.nv.reservedSmem.offset0,0x4
	.type		.nv.reservedSmem.cap,@object
	.size		.nv.reservedSmem.cap,0x4
